//
// Generated by NVIDIA NVVM Compiler
//
// Compiler Build ID: CL-36424714
// Cuda compilation tools, release 13.0, V13.0.88
// Based on NVVM 20.0.0
//

.version 9.0
.target sm_100
.address_size 64

	// .globl	_Z11wmma_kernelILi16ELi16ELi16EEviiifPK6__halfS2_fPf

.visible .entry _Z11wmma_kernelILi16ELi16ELi16EEviiifPK6__halfS2_fPf(
	.param .u32 _Z11wmma_kernelILi16ELi16ELi16EEviiifPK6__halfS2_fPf_param_0,
	.param .u32 _Z11wmma_kernelILi16ELi16ELi16EEviiifPK6__halfS2_fPf_param_1,
	.param .u32 _Z11wmma_kernelILi16ELi16ELi16EEviiifPK6__halfS2_fPf_param_2,
	.param .f32 _Z11wmma_kernelILi16ELi16ELi16EEviiifPK6__halfS2_fPf_param_3,
	.param .u64 .ptr .align 1 _Z11wmma_kernelILi16ELi16ELi16EEviiifPK6__halfS2_fPf_param_4,
	.param .u64 .ptr .align 1 _Z11wmma_kernelILi16ELi16ELi16EEviiifPK6__halfS2_fPf_param_5,
	.param .f32 _Z11wmma_kernelILi16ELi16ELi16EEviiifPK6__halfS2_fPf_param_6,
	.param .u64 .ptr .align 1 _Z11wmma_kernelILi16ELi16ELi16EEviiifPK6__halfS2_fPf_param_7
)
{
	.reg .pred 	%p<20>;
	.reg .b32 	%r<150>;
	.reg .b32 	%f<231>;
	.reg .b64 	%rd<29>;

	ld.param.u32 	%r39, [_Z11wmma_kernelILi16ELi16ELi16EEviiifPK6__halfS2_fPf_param_0];
	ld.param.u32 	%r40, [_Z11wmma_kernelILi16ELi16ELi16EEviiifPK6__halfS2_fPf_param_1];
	ld.param.u32 	%r41, [_Z11wmma_kernelILi16ELi16ELi16EEviiifPK6__halfS2_fPf_param_2];
	ld.param.f32 	%f121, [_Z11wmma_kernelILi16ELi16ELi16EEviiifPK6__halfS2_fPf_param_3];
	ld.param.u64 	%rd6, [_Z11wmma_kernelILi16ELi16ELi16EEviiifPK6__halfS2_fPf_param_4];
	ld.param.u64 	%rd7, [_Z11wmma_kernelILi16ELi16ELi16EEviiifPK6__halfS2_fPf_param_5];
	ld.param.f32 	%f122, [_Z11wmma_kernelILi16ELi16ELi16EEviiifPK6__halfS2_fPf_param_6];
	cvta.to.global.u64 	%rd1, %rd7;
	cvta.to.global.u64 	%rd2, %rd6;
	mov.u32 	%r42, %ctaid.x;
	mov.u32 	%r43, %ntid.x;
	mov.u32 	%r44, %tid.x;
	mad.lo.s32 	%r45, %r42, %r43, %r44;
	shr.u32 	%r1, %r45, 5;
	mov.u32 	%r46, %ctaid.y;
	mov.u32 	%r47, %ntid.y;
	mov.u32 	%r48, %tid.y;
	mad.lo.s32 	%r2, %r46, %r47, %r48;
	setp.lt.s32 	%p2, %r41, 1;
	mov.f32 	%f166, 0f00000000;
	mov.f32 	%f165, %f166;
	mov.f32 	%f164, %f166;
	mov.f32 	%f163, %f166;
	mov.f32 	%f162, %f166;
	mov.f32 	%f161, %f166;
	mov.f32 	%f160, %f166;
	mov.f32 	%f159, %f166;
	@%p2 bra 	$L__BB0_17;
	shl.b32 	%r50, %r2, 4;
	shl.b32 	%r3, %r1, 4;
	setp.lt.s32 	%p3, %r50, %r39;
	setp.lt.s32 	%p4, %r3, %r40;
	and.pred  	%p1, %p3, %p4;
	mul.lo.s32 	%r4, %r41, %r50;
	add.s32 	%r52, %r41, -1;
	shr.u32 	%r53, %r52, 4;
	add.s32 	%r5, %r53, 1;
	and.b32  	%r6, %r5, 3;
	setp.lt.u32 	%p5, %r41, 49;
	mov.b32 	%r146, 0;
	mov.f32 	%f159, 0f00000000;
	mov.f32 	%f160, %f159;
	mov.f32 	%f161, %f159;
	mov.f32 	%f162, %f159;
	mov.f32 	%f163, %f159;
	mov.f32 	%f164, %f159;
	mov.f32 	%f165, %f159;
	mov.f32 	%f166, %f159;
	@%p5 bra 	$L__BB0_12;
	mad.lo.s32 	%r143, %r40, 48, %r3;
	shl.b32 	%r8, %r40, 6;
	shl.b32 	%r55, %r40, 5;
	add.s32 	%r142, %r55, %r3;
	shl.b32 	%r56, %r40, 4;
	add.s32 	%r141, %r56, %r3;
	and.b32  	%r57, %r5, 536870908;
	neg.s32 	%r139, %r57;
	mov.b32 	%r146, 0;
	mov.f32 	%f159, 0f00000000;
	not.pred 	%p6, %p1;
	mov.u32 	%r140, %r3;
	mov.u32 	%r144, %r4;
$L__BB0_3:
	@%p6 bra 	$L__BB0_5;
	mul.wide.u32 	%rd8, %r144, 2;
	add.s64 	%rd9, %rd2, %rd8;
	mul.wide.s32 	%rd10, %r140, 2;
	add.s64 	%rd11, %rd1, %rd10;
	wmma.load.a.sync.aligned.row.m16n16k16.global.f16 	{%r58, %r59, %r60, %r61, %r62, %r63, %r64, %r65}, [%rd9], %r41;
	wmma.load.b.sync.aligned.row.m16n16k16.global.f16 	{%r66, %r67, %r68, %r69, %r70, %r71, %r72, %r73}, [%rd11], %r40;
	wmma.mma.sync.aligned.row.row.m16n16k16.f32.f32 {%f166, %f165, %f164, %f163, %f162, %f161, %f160, %f159}, {%r58, %r59, %r60, %r61, %r62, %r63, %r64, %r65}, {%r66, %r67, %r68, %r69, %r70, %r71, %r72, %r73}, {%f166, %f165, %f164, %f163, %f162, %f161, %f160, %f159};
$L__BB0_5:
	mul.wide.u32 	%rd12, %r144, 2;
	add.s64 	%rd3, %rd2, %rd12;
	@%p6 bra 	$L__BB0_7;
	add.s64 	%rd13, %rd3, 32;
	mul.wide.s32 	%rd14, %r141, 2;
	add.s64 	%rd15, %rd1, %rd14;
	wmma.load.a.sync.aligned.row.m16n16k16.global.f16 	{%r74, %r75, %r76, %r77, %r78, %r79, %r80, %r81}, [%rd13], %r41;
	wmma.load.b.sync.aligned.row.m16n16k16.global.f16 	{%r82, %r83, %r84, %r85, %r86, %r87, %r88, %r89}, [%rd15], %r40;
	wmma.mma.sync.aligned.row.row.m16n16k16.f32.f32 {%f166, %f165, %f164, %f163, %f162, %f161, %f160, %f159}, {%r74, %r75, %r76, %r77, %r78, %r79, %r80, %r81}, {%r82, %r83, %r84, %r85, %r86, %r87, %r88, %r89}, {%f166, %f165, %f164, %f163, %f162, %f161, %f160, %f159};
$L__BB0_7:
	@%p6 bra 	$L__BB0_9;
	add.s64 	%rd16, %rd3, 64;
	mul.wide.s32 	%rd17, %r142, 2;
	add.s64 	%rd18, %rd1, %rd17;
	wmma.load.a.sync.aligned.row.m16n16k16.global.f16 	{%r90, %r91, %r92, %r93, %r94, %r95, %r96, %r97}, [%rd16], %r41;
	wmma.load.b.sync.aligned.row.m16n16k16.global.f16 	{%r98, %r99, %r100, %r101, %r102, %r103, %r104, %r105}, [%rd18], %r40;
	wmma.mma.sync.aligned.row.row.m16n16k16.f32.f32 {%f166, %f165, %f164, %f163, %f162, %f161, %f160, %f159}, {%r90, %r91, %r92, %r93, %r94, %r95, %r96, %r97}, {%r98, %r99, %r100, %r101, %r102, %r103, %r104, %r105}, {%f166, %f165, %f164, %f163, %f162, %f161, %f160, %f159};
$L__BB0_9:
	@%p6 bra 	$L__BB0_11;
	add.s64 	%rd19, %rd3, 96;
	mul.wide.s32 	%rd20, %r143, 2;
	add.s64 	%rd21, %rd1, %rd20;
	wmma.load.a.sync.aligned.row.m16n16k16.global.f16 	{%r106, %r107, %r108, %r109, %r110, %r111, %r112, %r113}, [%rd19], %r41;
	wmma.load.b.sync.aligned.row.m16n16k16.global.f16 	{%r114, %r115, %r116, %r117, %r118, %r119, %r120, %r121}, [%rd21], %r40;
	wmma.mma.sync.aligned.row.row.m16n16k16.f32.f32 {%f166, %f165, %f164, %f163, %f162, %f161, %f160, %f159}, {%r106, %r107, %r108, %r109, %r110, %r111, %r112, %r113}, {%r114, %r115, %r116, %r117, %r118, %r119, %r120, %r121}, {%f166, %f165, %f164, %f163, %f162, %f161, %f160, %f159};
$L__BB0_11:
	add.s32 	%r146, %r146, 64;
	add.s32 	%r144, %r144, 64;
	add.s32 	%r143, %r143, %r8;
	add.s32 	%r142, %r142, %r8;
	add.s32 	%r141, %r141, %r8;
	add.s32 	%r140, %r140, %r8;
	add.s32 	%r139, %r139, 4;
	setp.ne.s32 	%p10, %r139, 0;
	@%p10 bra 	$L__BB0_3;
$L__BB0_12:
	setp.eq.s32 	%p11, %r6, 0;
	@%p11 bra 	$L__BB0_17;
	mad.lo.s32 	%r149, %r146, %r40, %r3;
	shl.b32 	%r28, %r40, 4;
	add.s32 	%r148, %r146, %r4;
	neg.s32 	%r147, %r6;
	not.pred 	%p12, %p1;
$L__BB0_14:
	.pragma "nounroll";
	@%p12 bra 	$L__BB0_16;
	mul.wide.u32 	%rd22, %r148, 2;
	add.s64 	%rd23, %rd2, %rd22;
	mul.wide.s32 	%rd24, %r149, 2;
	add.s64 	%rd25, %rd1, %rd24;
	wmma.load.a.sync.aligned.row.m16n16k16.global.f16 	{%r122, %r123, %r124, %r125, %r126, %r127, %r128, %r129}, [%rd23], %r41;
	wmma.load.b.sync.aligned.row.m16n16k16.global.f16 	{%r130, %r131, %r132, %r133, %r134, %r135, %r136, %r137}, [%rd25], %r40;
	wmma.mma.sync.aligned.row.row.m16n16k16.f32.f32 {%f166, %f165, %f164, %f163, %f162, %f161, %f160, %f159}, {%r122, %r123, %r124, %r125, %r126, %r127, %r128, %r129}, {%r130, %r131, %r132, %r133, %r134, %r135, %r136, %r137}, {%f166, %f165, %f164, %f163, %f162, %f161, %f160, %f159};
$L__BB0_16:
	add.s32 	%r149, %r149, %r28;
	add.s32 	%r148, %r148, 16;
	add.s32 	%r147, %r147, 1;
	setp.ne.s32 	%p13, %r147, 0;
	@%p13 bra 	$L__BB0_14;
$L__BB0_17:
	shl.b32 	%r37, %r1, 4;
	shl.b32 	%r38, %r2, 4;
	setp.ge.s32 	%p14, %r37, %r40;
	setp.ge.s32 	%p15, %r38, %r39;
	or.pred  	%p16, %p14, %p15;
	@%p16 bra 	$L__BB0_21;
	ld.param.u64 	%rd28, [_Z11wmma_kernelILi16ELi16ELi16EEviiifPK6__halfS2_fPf_param_7];
	mad.lo.s32 	%r138, %r38, %r40, %r37;
	cvta.to.global.u64 	%rd26, %rd28;
	mul.wide.u32 	%rd27, %r138, 4;
	add.s64 	%rd4, %rd26, %rd27;
	setp.eq.f32 	%p17, %f121, 0f3F800000;
	setp.eq.f32 	%p18, %f122, 0f00000000;
	and.pred  	%p19, %p17, %p18;
	@%p19 bra 	$L__BB0_20;
	wmma.load.c.sync.aligned.row.m16n16k16.global.f32 	{%f127, %f128, %f129, %f130, %f131, %f132, %f133, %f134}, [%rd4], %r40;
	mul.f32 	%f135, %f122, %f127;
	fma.rn.f32 	%f136, %f121, %f166, %f135;
	mul.f32 	%f137, %f122, %f128;
	fma.rn.f32 	%f138, %f121, %f165, %f137;
	mul.f32 	%f139, %f122, %f129;
	fma.rn.f32 	%f140, %f121, %f164, %f139;
	mul.f32 	%f141, %f122, %f130;
	fma.rn.f32 	%f142, %f121, %f163, %f141;
	mul.f32 	%f143, %f122, %f131;
	fma.rn.f32 	%f144, %f121, %f162, %f143;
	mul.f32 	%f145, %f122, %f132;
	fma.rn.f32 	%f146, %f121, %f161, %f145;
	mul.f32 	%f147, %f122, %f133;
	fma.rn.f32 	%f148, %f121, %f160, %f147;
	mul.f32 	%f149, %f122, %f134;
	fma.rn.f32 	%f150, %f121, %f159, %f149;
	wmma.store.d.sync.aligned.row.m16n16k16.global.f32 	[%rd4], {%f136, %f138, %f140, %f142, %f144, %f146, %f148, %f150}, %r40;
	bra.uni 	$L__BB0_21;
$L__BB0_20:
	wmma.store.d.sync.aligned.row.m16n16k16.global.f32 	[%rd4], {%f166, %f165, %f164, %f163, %f162, %f161, %f160, %f159}, %r40;
$L__BB0_21:
	ret;

}


// ===== COMPILED SASS (sm_100) =====

	.target	sm_100

	.elftype	@"ET_EXEC"


//--------------------- .note.nv.tkinfo           --------------------------
	.section	.note.nv.tkinfo,"",@"SHT_NOTE"
	.sectionflags	@"SHF_NOTE_NV_TKINFO"
	.tkinfo
        /*0018*/ 	.word	0x00000002
        /*0030*/ 	.string	""
        /*0030*/ 	.string	"ptxas"
        /*0030*/ 	.string	"Cuda compilation tools, release 13.0, V13.0.88"
        /*0030*/ 	.string	"Build cuda_13.0.r13.0/compiler.36424714_0"
        /*0030*/ 	.string	"-arch sm_100 -m 64 "



//--------------------- .note.nv.cuinfo           --------------------------
	.section	.note.nv.cuinfo,"",@"SHT_NOTE"
	.sectionflags	@"SHF_NOTE_NV_CUINFO"
        /*0018*/ 	.short	0x0002
        /*001a*/ 	.short	0x0064
        /*001c*/ 	.short	0x0082
	.zero		2


//--------------------- .nv.info                  --------------------------
	.section	.nv.info,"",@"SHT_CUDA_INFO"
	.align	4


	//----- nvinfo : EIATTR_REGCOUNT
	.align		4
        /*0000*/ 	.byte	0x04, 0x2f
        /*0002*/ 	.short	(.L_1 - .L_0)
	.align		4
.L_0:
        /*0004*/ 	.word	index@(_Z11wmma_kernelILi16ELi16ELi16EEviiifPK6__halfS2_fPf)
        /*0008*/ 	.word	0x00000028


	//----- nvinfo : EIATTR_FRAME_SIZE
	.align		4
.L_1:
        /*000c*/ 	.byte	0x04, 0x11
        /*000e*/ 	.short	(.L_3 - .L_2)
	.align		4
.L_2:
        /*0010*/ 	.word	index@(_Z11wmma_kernelILi16ELi16ELi16EEviiifPK6__halfS2_fPf)
        /*0014*/ 	.word	0x00000000


	//----- nvinfo : EIATTR_MIN_STACK_SIZE
	.align		4
.L_3:
        /*0018*/ 	.byte	0x04, 0x12
        /*001a*/ 	.short	(.L_5 - .L_4)
	.align		4
.L_4:
        /*001c*/ 	.word	index@(_Z11wmma_kernelILi16ELi16ELi16EEviiifPK6__halfS2_fPf)
        /*0020*/ 	.word	0x00000000
.L_5:


//--------------------- .nv.compat                --------------------------
	.section	.nv.compat,"",@"SHT_CUDA_COMPAT_INFO"
	.align	4
        /*0000*/ 	.byte	0x02, 0x09, 0x00, 0x00, 0x02, 0x02, 0x01, 0x00, 0x02, 0x05, 0x05, 0x00, 0x03, 0x07, 0x01, 0x01
        /*0010*/ 	.byte	0x02, 0x03, 0x00, 0x00, 0x02, 0x06, 0x01, 0x00, 0x04, 0x0b, 0x08, 0x00, 0x01, 0x00, 0x00, 0x00
        /*0020*/ 	.byte	0x00, 0x00, 0x00, 0x00


//--------------------- .nv.info._Z11wmma_kernelILi16ELi16ELi16EEviiifPK6__halfS2_fPf --------------------------
	.section	.nv.info._Z11wmma_kernelILi16ELi16ELi16EEviiifPK6__halfS2_fPf,"",@"SHT_CUDA_INFO"
	.sectionflags	@""
	.align	4


	//----- nvinfo : EIATTR_CUDA_API_VERSION
	.align		4
        /*0000*/ 	.byte	0x04, 0x37
        /*0002*/ 	.short	(.L_7 - .L_6)
.L_6:
        /*0004*/ 	.word	0x00000082


	//----- nvinfo : EIATTR_KPARAM_INFO
	.align		4
.L_7:
        /*0008*/ 	.byte	0x04, 0x17
        /*000a*/ 	.short	(.L_9 - .L_8)
.L_8:
        /*000c*/ 	.word	0x00000000
        /*0010*/ 	.short	0x0007
        /*0012*/ 	.short	0x0028
        /*0014*/ 	.byte	0x00, 0xf5, 0x21, 0x00


	//----- nvinfo : EIATTR_KPARAM_INFO
	.align		4
.L_9:
        /*0018*/ 	.byte	0x04, 0x17
        /*001a*/ 	.short	(.L_11 - .L_10)
.L_10:
        /*001c*/ 	.word	0x00000000
        /*0020*/ 	.short	0x0006
        /*0022*/ 	.short	0x0020
        /*0024*/ 	.byte	0x00, 0xf0, 0x11, 0x00


	//----- nvinfo : EIATTR_KPARAM_INFO
	.align		4
.L_11:
        /*0028*/ 	.byte	0x04, 0x17
        /*002a*/ 	.short	(.L_13 - .L_12)
.L_12:
        /*002c*/ 	.word	0x00000000
        /*0030*/ 	.short	0x0005
        /*0032*/ 	.short	0x0018
        /*0034*/ 	.byte	0x00, 0xf5, 0x21, 0x00


	//----- nvinfo : EIATTR_KPARAM_INFO
	.align		4
.L_13:
        /*0038*/ 	.byte	0x04, 0x17
        /*003a*/ 	.short	(.L_15 - .L_14)
.L_14:
        /*003c*/ 	.word	0x00000000
        /*0040*/ 	.short	0x0004
        /*0042*/ 	.short	0x0010
        /*0044*/ 	.byte	0x00, 0xf5, 0x21, 0x00


	//----- nvinfo : EIATTR_KPARAM_INFO
	.align		4
.L_15:
        /*0048*/ 	.byte	0x04, 0x17
        /*004a*/ 	.short	(.L_17 - .L_16)
.L_16:
        /*004c*/ 	.word	0x00000000
        /*0050*/ 	.short	0x0003
        /*0052*/ 	.short	0x000c
        /*0054*/ 	.byte	0x00, 0xf0, 0x11, 0x00


	//----- nvinfo : EIATTR_KPARAM_INFO
	.align		4
.L_17:
        /*0058*/ 	.byte	0x04, 0x17
        /*005a*/ 	.short	(.L_19 - .L_18)
.L_18:
        /*005c*/ 	.word	0x00000000
        /*0060*/ 	.short	0x0002
        /*0062*/ 	.short	0x0008
        /*0064*/ 	.byte	0x00, 0xf0, 0x11, 0x00


	//----- nvinfo : EIATTR_KPARAM_INFO
	.align		4
.L_19:
        /*0068*/ 	.byte	0x04, 0x17
        /*006a*/ 	.short	(.L_21 - .L_20)
.L_20:
        /*006c*/ 	.word	0x00000000
        /*0070*/ 	.short	0x0001
        /*0072*/ 	.short	0x0004
        /*0074*/ 	.byte	0x00, 0xf0, 0x11, 0x00


	//----- nvinfo : EIATTR_KPARAM_INFO
	.align		4
.L_21:
        /*0078*/ 	.byte	0x04, 0x17
        /*007a*/ 	.short	(.L_23 - .L_22)
.L_22:
        /*007c*/ 	.word	0x00000000
        /*0080*/ 	.short	0x0000
        /*0082*/ 	.short	0x0000
        /*0084*/ 	.byte	0x00, 0xf0, 0x11, 0x00


	//----- nvinfo : EIATTR_SPARSE_MMA_MASK
	.align		4
.L_23:
        /*0088*/ 	.byte	0x03, 0x50
        /*008a*/ 	.short	0x0000


	//----- nvinfo : EIATTR_WMMA_USED
	.align		4
        /*008c*/ 	.byte	0x01, 0x2b
	.zero		2


	//----- nvinfo : EIATTR_MAXREG_COUNT
	.align		4
        /*0090*/ 	.byte	0x03, 0x1b
        /*0092*/ 	.short	0x00ff


	//----- nvinfo : EIATTR_MERCURY_ISA_VERSION
	.align		4
        /*0094*/ 	.byte	0x03, 0x5f
        /*0096*/ 	.short	0x0101


	//----- nvinfo : EIATTR_VRC_CTA_INIT_COUNT
	.align		4
        /*0098*/ 	.byte	0x02, 0x4a
	.zero		1
	.zero		1


	//----- nvinfo : EIATTR_EXIT_INSTR_OFFSETS
	.align		4
        /*009c*/ 	.byte	0x04, 0x1c
        /*009e*/ 	.short	(.L_25 - .L_24)


	//   ....[0]....
.L_24:
        /*00a0*/ 	.word	0x00001020


	//   ....[1]....
        /*00a4*/ 	.word	0x000012d0


	//   ....[2]....
        /*00a8*/ 	.word	0x000013c0


	//----- nvinfo : EIATTR_CRS_STACK_SIZE
	.align		4
.L_25:
        /*00ac*/ 	.byte	0x04, 0x1e
        /*00ae*/ 	.short	(.L_27 - .L_26)
.L_26:
        /*00b0*/ 	.word	0x00000000


	//----- nvinfo : EIATTR_CBANK_PARAM_SIZE
	.align		4
.L_27:
        /*00b4*/ 	.byte	0x03, 0x19
        /*00b6*/ 	.short	0x0030


	//----- nvinfo : EIATTR_PARAM_CBANK
	.align		4
        /*00b8*/ 	.byte	0x04, 0x0a
        /*00ba*/ 	.short	(.L_29 - .L_28)
	.align		4
.L_28:
        /*00bc*/ 	.word	index@(.nv.constant0._Z11wmma_kernelILi16ELi16ELi16EEviiifPK6__halfS2_fPf)
        /*00c0*/ 	.short	0x0380
        /*00c2*/ 	.short	0x0030


	//----- nvinfo : EIATTR_SW_WAR
	.align		4
.L_29:
        /*00c4*/ 	.byte	0x04, 0x36
        /*00c6*/ 	.short	(.L_31 - .L_30)
.L_30:
        /*00c8*/ 	.word	0x00000008
.L_31:


//--------------------- .nv.callgraph             --------------------------
	.section	.nv.callgraph,"",@"SHT_CUDA_CALLGRAPH"
	.align	4
	.sectionentsize	8
	.align		4
        /*0000*/ 	.word	0x00000000
	.align		4
        /*0004*/ 	.word	0xffffffff
	.align		4
        /*0008*/ 	.word	0x00000000
	.align		4
        /*000c*/ 	.word	0xfffffffe
	.align		4
        /*0010*/ 	.word	0x00000000
	.align		4
        /*0014*/ 	.word	0xfffffffd
	.align		4
        /*0018*/ 	.word	0x00000000
	.align		4
        /*001c*/ 	.word	0xfffffffc


//--------------------- .text._Z11wmma_kernelILi16ELi16ELi16EEviiifPK6__halfS2_fPf --------------------------
	.section	.text._Z11wmma_kernelILi16ELi16ELi16EEviiifPK6__halfS2_fPf,"ax",@progbits
	.align	128
        .global         _Z11wmma_kernelILi16ELi16ELi16EEviiifPK6__halfS2_fPf
        .type           _Z11wmma_kernelILi16ELi16ELi16EEviiifPK6__halfS2_fPf,@function
        .size           _Z11wmma_kernelILi16ELi16ELi16EEviiifPK6__halfS2_fPf,(.L_x_12 - _Z11wmma_kernelILi16ELi16ELi16EEviiifPK6__halfS2_fPf)
        .other          _Z11wmma_kernelILi16ELi16ELi16EEviiifPK6__halfS2_fPf,@"STO_CUDA_ENTRY STV_DEFAULT"
_Z11wmma_kernelILi16ELi16ELi16EEviiifPK6__halfS2_fPf:
.text._Z11wmma_kernelILi16ELi16ELi16EEviiifPK6__halfS2_fPf:
[----:B------:R-:W-:Y:S01]  /*0000*/  LDC R1, c[0x0][0x37c] ;  /* 0x0000df00ff017b82 */ /* 0x000fe20000000800 */
[----:B------:R-:W0:Y:S07]  /*0010*/  S2R R0, SR_TID.X ;  /* 0x0000000000007919 */ /* 0x000e2e0000002100 */
[----:B------:R-:W0:Y:S01]  /*0020*/  S2UR UR4, SR_CTAID.X ;  /* 0x00000000000479c3 */ /* 0x000e220000002500 */
[----:B------:R-:W1:Y:S01]  /*0030*/  LDCU UR8, c[0x0][0x388] ;  /* 0x00007100ff0877ac */ /* 0x000e620008000800 */
[----:B------:R-:W-:Y:S01]  /*0040*/  CS2R R8, SRZ ;  /* 0x0000000000087805 */ /* 0x000fe2000001ff00 */
[----:B------:R-:W2:Y:S01]  /*0050*/  S2R R3, SR_TID.Y ;  /* 0x0000000000037919 */ /* 0x000ea20000002200 */
[----:B------:R-:W-:-:S02]  /*0060*/  CS2R R10, SRZ ;  /* 0x00000000000a7805 */ /* 0x000fc4000001ff00 */
[----:B------:R-:W-:Y:S02]  /*0070*/  CS2R R12, SRZ ;  /* 0x00000000000c7805 */ /* 0x000fe4000001ff00 */
[----:B------:R-:W-:Y:S01]  /*0080*/  CS2R R14, SRZ ;  /* 0x00000000000e7805 */ /* 0x000fe2000001ff00 */
[----:B------:R-:W3:Y:S01]  /*0090*/  LDCU.64 UR6, c[0x0][0x358] ;  /* 0x00006b00ff0677ac */ /* 0x000ee20008000a00 */
[----:B------:R-:W0:Y:S08]  /*00a0*/  LDC R5, c[0x0][0x360] ;  /* 0x0000d800ff057b82 */ /* 0x000e300000000800 */
[----:B------:R-:W2:Y:S01]  /*00b0*/  S2UR UR5, SR_CTAID.Y ;  /* 0x00000000000579c3 */ /* 0x000ea20000002600 */
[----:B-1----:R-:W-:-:S07]  /*00c0*/  UISETP.GE.AND UP0, UPT, UR8, 0x1, UPT ;  /* 0x000000010800788c */ /* 0x002fce000bf06270 */
[----:B------:R-:W2:Y:S01]  /*00d0*/  LDC R2, c[0x0][0x364] ;  /* 0x0000d900ff027b82 */ /* 0x000ea20000000800 */
[----:B0-----:R-:W-:-:S05]  /*00e0*/  IMAD R5, R5, UR4, R0 ;  /* 0x0000000405057c24 */ /* 0x001fca000f8e0200 */
[----:B------:R-:W-:Y:S01]  /*00f0*/  SHF.R.U32.HI R5, RZ, 0x5, R5 ;  /* 0x00000005ff057819 */ /* 0x000fe20000011605 */
[----:B--2---:R-:W-:Y:S01]  /*0100*/  IMAD R0, R2, UR5, R3 ;  /* 0x0000000502007c24 */ /* 0x004fe2000f8e0203 */
[----:B---3--:R-:W-:Y:S06]  /*0110*/  BRA.U !UP0, `(.L_x_0) ;  /* 0x0000000d08ac7547 */ /* 0x008fec000b800000 */
[----:B------:R-:W0:Y:S01]  /*0120*/  LDCU.64 UR10, c[0x0][0x380] ;  /* 0x00007000ff0a77ac */ /* 0x000e220008000a00 */
[----:B------:R-:W-:Y:S01]  /*0130*/  IMAD.SHL.U32 R4, R5, 0x10, RZ ;  /* 0x0000001005047824 */ /* 0x000fe200078e00ff */
[----:B------:R-:W-:Y:S01]  /*0140*/  SHF.L.U32 R7, R0, 0x4, RZ ;  /* 0x0000000400077819 */ /* 0x000fe200000006ff */
[----:B------:R-:W-:Y:S01]  /*0150*/  IMAD.MOV.U32 R6, RZ, RZ, RZ ;  /* 0x000000ffff067224 */ /* 0x000fe200078e00ff */
[----:B------:R-:W-:Y:S01]  /*0160*/  UISETP.GE.U32.AND UP0, UPT, UR8, 0x31, UPT ;  /* 0x000000310800788c */ /* 0x000fe2000bf06070 */
[----:B------:R-:W-:Y:S01]  /*0170*/  CS2R R14, SRZ ;  /* 0x00000000000e7805 */ /* 0x000fe2000001ff00 */
[----:B------:R-:W-:Y:S01]  /*0180*/  UIADD3 UR4, UPT, UPT, UR8, -0x1, URZ ;  /* 0xffffffff08047890 */ /* 0x000fe2000fffe0ff */
[----:B------:R-:W-:Y:S02]  /*0190*/  CS2R R12, SRZ ;  /* 0x00000000000c7805 */ /* 0x000fe4000001ff00 */
[----:B------:R-:W-:Y:S02]  /*01a0*/  CS2R R10, SRZ ;  /* 0x00000000000a7805 */ /* 0x000fe4000001ff00 */
[----:B------:R-:W-:Y:S01]  /*01b0*/  CS2R R8, SRZ ;  /* 0x0000000000087805 */ /* 0x000fe2000001ff00 */
[----:B------:R-:W-:-:S04]  /*01c0*/  ULEA.HI UR4, UR4, 0x1, URZ, 0x1c ;  /* 0x0000000104047891 */ /* 0x000fc8000f8fe0ff */
[----:B------:R-:W-:Y:S01]  /*01d0*/  ULOP3.LUT UR5, UR4, 0x3, URZ, 0xc0, !UPT ;  /* 0x0000000304057892 */ /* 0x000fe2000f8ec0ff */
[----:B0-----:R-:W-:-:S05]  /*01e0*/  IMAD.U32 R23, RZ, RZ, UR11 ;  /* 0x0000000bff177e24 */ /* 0x001fca000f8e00ff */
[----:B------:R-:W-:-:S04]  /*01f0*/  ISETP.GE.AND P0, PT, R4, R23, PT ;  /* 0x000000170400720c */ /* 0x000fc80003f06270 */
[C---:B------:R-:W-:Y:S01]  /*0200*/  ISETP.LT.AND P0, PT, R7.reuse, UR10, !P0 ;  /* 0x0000000a07007c0c */ /* 0x040fe2000c701270 */
[----:B------:R-:W-:Y:S01]  /*0210*/  IMAD R7, R7, UR8, RZ ;  /* 0x0000000807077c24 */ /* 0x000fe2000f8e02ff */
[----:B------:R-:W-:Y:S11]  /*0220*/  BRA.U !UP0, `(.L_x_1) ;  /* 0x0000000908987547 */ /* 0x000ff6000b800000 */
[----:B------:R-:W-:Y:S01]  /*0230*/  ULOP3.LUT UR4, UR4, 0x1ffffffc, URZ, 0xc0, !UPT ;  /* 0x1ffffffc04047892 */ /* 0x000fe2000f8ec0ff */
[----:B------:R-:W-:Y:S01]  /*0240*/  BSSY.RECONVERGENT B0, `(.L_x_1) ;  /* 0x00000a4000007945 */ /* 0x000fe20003800200 */
[C-C-:B------:R-:W-:Y:S01]  /*0250*/  IMAD R20, R23.reuse, 0x30, R4.reuse ;  /* 0x0000003017147824 */ /* 0x140fe200078e0204 */
[C---:B------:R-:W-:Y:S01]  /*0260*/  LEA R22, R23.reuse, R4, 0x4 ;  /* 0x0000000417167211 */ /* 0x040fe200078e20ff */
[----:B------:R-:W-:Y:S01]  /*0270*/  UIADD3 UR4, UPT, UPT, -UR4, URZ, URZ ;  /* 0x000000ff04047290 */ /* 0x000fe2000fffe1ff */
[----:B------:R-:W-:Y:S01]  /*0280*/  IMAD R21, R23, 0x20, R4 ;  /* 0x0000002017157824 */ /* 0x000fe200078e0204 */
[----:B------:R-:W-:Y:S01]  /*0290*/  MOV R15, RZ ;  /* 0x000000ff000f7202 */ /* 0x000fe20000000f00 */
[----:B------:R-:W-:Y:S01]  /*02a0*/  IMAD.MOV.U32 R6, RZ, RZ, RZ ;  /* 0x000000ffff067224 */ /* 0x000fe200078e00ff */
[----:B------:R-:W0:Y:S01]  /*02b0*/  LDCU UR8, c[0x0][0x384] ;  /* 0x00007080ff0877ac */ /* 0x000e220008000800 */
[----:B------:R-:W-:Y:S02]  /*02c0*/  IMAD.MOV.U32 R3, RZ, RZ, R7 ;  /* 0x000000ffff037224 */ /* 0x000fe400078e0007 */
[----:B------:R-:W-:-:S07]  /*02d0*/  IMAD.U32 R2, RZ, RZ, UR4 ;  /* 0x00000004ff027e24 */ /* 0x000fce000f8e00ff */
.L_x_6:
[----:B------:R-:W-:Y:S05]  /*02e0*/  @!P0 BRA `(.L_x_2) ;  /* 0x0000000000908947 */ /* 0x000fea0003800000 */
[----:B------:R-:W1:Y:S01]  /*02f0*/  S2R R16, SR_LANEID ;  /* 0x0000000000107919 */ /* 0x000e620000000000 */
[----:B------:R-:W2:Y:S01]  /*0300*/  LDC R33, c[0x0][0x384] ;  /* 0x0000e100ff217b82 */ /* 0x000ea20000000800 */
[----:B------:R-:W-:-:S07]  /*0310*/  IMAD.MOV.U32 R17, RZ, RZ, RZ ;  /* 0x000000ffff117224 */ /* 0x000fce00078e00ff */
[----:B------:R-:W3:Y:S08]  /*0320*/  LDC.64 R26, c[0x0][0x398] ;  /* 0x0000e600ff1a7b82 */ /* 0x000ef00000000a00 */
[----:B------:R-:W4:Y:S01]  /*0330*/  LDC R29, c[0x0][0x388] ;  /* 0x0000e200ff1d7b82 */ /* 0x000f220000000800 */
[----:B--2---:R-:W-:-:S07]  /*0340*/  SHF.R.U32.HI R24, RZ, 0x1, R33 ;  /* 0x00000001ff187819 */ /* 0x004fce0000011621 */
[----:B------:R-:W2:Y:S01]  /*0350*/  LDC.64 R18, c[0x0][0x390] ;  /* 0x0000e400ff127b82 */ /* 0x000ea20000000a00 */
[----:B-1----:R-:W-:Y:S01]  /*0360*/  SHF.R.U32.HI R23, RZ, 0x2, R16 ;  /* 0x00000002ff177819 */ /* 0x002fe20000011610 */
[----:B---3--:R-:W-:Y:S01]  /*0370*/  IMAD.WIDE R26, R4, 0x2, R26 ;  /* 0x00000002041a7825 */ /* 0x008fe200078e021a */
[----:B------:R-:W-:-:S05]  /*0380*/  LOP3.LUT R16, R16, 0x3, RZ, 0xc0, !PT ;  /* 0x0000000310107812 */ /* 0x000fca00078ec0ff */
[----:B------:R-:W-:Y:S01]  /*0390*/  IMAD.WIDE.U32 R24, R23, R24, R16 ;  /* 0x0000001817187225 */ /* 0x000fe200078e0010 */
[----:B----4-:R-:W-:Y:S02]  /*03a0*/  SHF.R.U32.HI R28, RZ, 0x1, R29 ;  /* 0x00000001ff1c7819 */ /* 0x010fe4000001161d */
[----:B------:R-:W-:-:S04]  /*03b0*/  LEA R34, P1, R24, R26, 0x2 ;  /* 0x0000001a18227211 */ /* 0x000fc800078210ff */
[----:B------:R-:W-:-:S03]  /*03c0*/  LEA.HI.X R35, R24, R27, R25, 0x2, P1 ;  /* 0x0000001b18237211 */ /* 0x000fc600008f1419 */
[----:B------:R-:W-:Y:S02]  /*03d0*/  IMAD.WIDE.U32 R32, R33, 0x10, R34 ;  /* 0x0000001021207825 */ /* 0x000fe400078e0022 */
[----:B------:R-:W3:Y:S04]  /*03e0*/  LDG.E R26, desc[UR6][R34.64] ;  /* 0x00000006221a7981 */ /* 0x000ee8000c1e1900 */
[----:B------:R-:W4:Y:S04]  /*03f0*/  LDG.E R24, desc[UR6][R34.64+0x10] ;  /* 0x0000100622187981 */ /* 0x000f28000c1e1900 */
[----:B------:R-:W5:Y:S04]  /*0400*/  LDG.E R27, desc[UR6][R32.64] ;  /* 0x00000006201b7981 */ /* 0x000f68000c1e1900 */
[----:B------:R-:W5:Y:S01]  /*0410*/  LDG.E R25, desc[UR6][R32.64+0x10] ;  /* 0x0000100620197981 */ /* 0x000f62000c1e1900 */
[----:B------:R-:W-:-:S04]  /*0420*/  IMAD.WIDE.U32 R16, R23, R28, R16 ;  /* 0x0000001c17107225 */ /* 0x000fc800078e0010 */
[----:B--2---:R-:W-:-:S03]  /*0430*/  IMAD.WIDE.U32 R18, R3, 0x2, R18 ;  /* 0x0000000203127825 */ /* 0x004fc600078e0012 */
[----:B------:R-:W-:-:S04]  /*0440*/  LEA R30, P1, R16, R18, 0x2 ;  /* 0x00000012101e7211 */ /* 0x000fc800078210ff */
[----:B------:R-:W-:-:S03]  /*0450*/  LEA.HI.X R31, R16, R19, R17, 0x2, P1 ;  /* 0x00000013101f7211 */ /* 0x000fc600008f1411 */
[----:B------:R-:W-:Y:S02]  /*0460*/  IMAD.WIDE.U32 R28, R29, 0x10, R30 ;  /* 0x000000101d1c7825 */ /* 0x000fe400078e001e */
[----:B------:R-:W2:Y:S04]  /*0470*/  LDG.E R16, desc[UR6][R30.64] ;  /* 0x000000061e107981 */ /* 0x000ea8000c1e1900 */
[----:B------:R-:W2:Y:S04]  /*0480*/  LDG.E R18, desc[UR6][R30.64+0x10] ;  /* 0x000010061e127981 */ /* 0x000ea8000c1e1900 */
[----:B------:R-:W2:Y:S04]  /*0490*/  LDG.E R17, desc[UR6][R28.64] ;  /* 0x000000061c117981 */ /* 0x000ea8000c1e1900 */
[----:B------:R-:W2:Y:S01]  /*04a0*/  LDG.E R19, desc[UR6][R28.64+0x10] ;  /* 0x000010061c137981 */ /* 0x000ea2000c1e1900 */
[----:B------:R-:W-:Y:S05]  /*04b0*/  WARPSYNC.ALL ;  /* 0x0000000000007948 */ /* 0x000fea0003800000 */
[----:B---3--:R-:W-:Y:S04]  /*04c0*/  MOVM.16.MT88 R26, R26 ;  /* 0x000000001a1a723a */ /* 0x008fe80000000000 */
[----:B----4-:R-:W-:Y:S04]  /*04d0*/  MOVM.16.MT88 R24, R24 ;  /* 0x000000001818723a */ /* 0x010fe80000000000 */
[----:B-----5:R-:W2:Y:S04]  /*04e0*/  MOVM.16.MT88 R27, R27 ;  /* 0x000000001b1b723a */ /* 0x020ea80000000000 */
[----:B------:R-:W1:Y:S01]  /*04f0*/  MOVM.16.MT88 R25, R25 ;  /* 0x000000001919723a */ /* 0x000e620000000000 */
[C---:B--2---:R-:W-:Y:S08]  /*0500*/  HMMA.16816.F32 R8, R16.reuse, R26, R8 ;  /* 0x0000001a1008723c */ /* 0x044ff00000001808 */
[----:B-1----:R-:W-:-:S15]  /*0510*/  HMMA.16816.F32 R12, R16, R24, R12 ;  /* 0x00000018100c723c */ /* 0x002fde000000180c */
[----:B------:R-:W-:-:S05]  /*0520*/  NOP ;  /* 0x0000000000007918 */ /* 0x000fca0000000000 */
.L_x_2:
[----:B------:R-:W1:Y:S02]  /*0530*/  LDC.64 R28, c[0x0][0x390] ;  /* 0x0000e400ff1c7b82 */ /* 0x000e640000000a00 */
[----:B-1----:R-:W-:Y:S01]  /*0540*/  IMAD.WIDE.U32 R28, R3, 0x2, R28 ;  /* 0x00000002031c7825 */ /* 0x002fe200078e001c */
[----:B------:R-:W-:Y:S06]  /*0550*/  @!P0 BRA `(.L_x_3) ;  /* 0x0000000000888947 */ /* 0x000fec0003800000 */
[----:B------:R-:W1:Y:S01]  /*0560*/  S2R R16, SR_LANEID ;  /* 0x0000000000107919 */ /* 0x000e620000000000 */
[----:B------:R-:W2:Y:S01]  /*0570*/  LDC R35, c[0x0][0x384] ;  /* 0x0000e100ff237b82 */ /* 0x000ea20000000800 */
[----:B------:R-:W-:-:S07]  /*0580*/  MOV R17, RZ ;  /* 0x000000ff00117202 */ /* 0x000fce0000000f00 */
[----:B------:R-:W3:Y:S08]  /*0590*/  LDC.64 R24, c[0x0][0x398] ;  /* 0x0000e600ff187b82 */ /* 0x000ef00000000a00 */
[----:B------:R-:W4:Y:S01]  /*05a0*/  LDC R31, c[0x0][0x388] ;  /* 0x0000e200ff1f7b82 */ /* 0x000f220000000800 */
[----:B--2---:R-:W-:Y:S02]  /*05b0*/  SHF.R.U32.HI R18, RZ, 0x1, R35 ;  /* 0x00000001ff127819 */ /* 0x004fe40000011623 */
[----:B-1----:R-:W-:Y:S01]  /*05c0*/  SHF.R.U32.HI R23, RZ, 0x2, R16 ;  /* 0x00000002ff177819 */ /* 0x002fe20000011610 */
[----:B---3--:R-:W-:Y:S01]  /*05d0*/  IMAD.WIDE R24, R22, 0x2, R24 ;  /* 0x0000000216187825 */ /* 0x008fe200078e0218 */
[----:B------:R-:W-:-:S05]  /*05e0*/  LOP3.LUT R16, R16, 0x3, RZ, 0xc0, !PT ;  /* 0x0000000310107812 */ /* 0x000fca00078ec0ff */
[----:B------:R-:W-:-:S03]  /*05f0*/  IMAD.WIDE.U32 R18, R23, R18, R16 ;  /* 0x0000001217127225 */ /* 0x000fc600078e0010 */
[----:B------:R-:W-:-:S04]  /*0600*/  LEA R36, P1, R18, R24, 0x2 ;  /* 0x0000001812247211 */ /* 0x000fc800078210ff */
[----:B------:R-:W-:Y:S02]  /*0610*/  LEA.HI.X R37, R18, R25, R19, 0x2, P1 ;  /* 0x0000001912257211 */ /* 0x000fe400008f1413 */
[----:B----4-:R-:W-:Y:S01]  /*0620*/  SHF.R.U32.HI R18, RZ, 0x1, R31 ;  /* 0x00000001ff127819 */ /* 0x010fe2000001161f */
[----:B------:R-:W-:Y:S02]  /*0630*/  IMAD.WIDE.U32 R34, R35, 0x10, R36 ;  /* 0x0000001023227825 */ /* 0x000fe400078e0024 */
[----:B------:R-:W2:Y:S04]  /*0640*/  LDG.E R24, desc[UR6][R36.64] ;  /* 0x0000000624187981 */ /* 0x000ea8000c1e1900 */
[----:B------:R-:W3:Y:S04]  /*0650*/  LDG.E R26, desc[UR6][R36.64+0x10] ;  /* 0x00001006241a7981 */ /* 0x000ee8000c1e1900 */
[----:B------:R-:W4:Y:S04]  /*0660*/  LDG.E R25, desc[UR6][R34.64] ;  /* 0x0000000622197981 */ /* 0x000f28000c1e1900 */
[----:B------:R-:W5:Y:S01]  /*0670*/  LDG.E R27, desc[UR6][R34.64+0x10] ;  /* 0x00001006221b7981 */ /* 0x000f62000c1e1900 */
[----:B------:R-:W-:-:S03]  /*0680*/  IMAD.WIDE.U32 R16, R23, R18, R16 ;  /* 0x0000001217107225 */ /* 0x000fc600078e0010 */
[----:B------:R-:W-:-:S04]  /*0690*/  LEA R32, P1, R16, R28, 0x2 ;  /* 0x0000001c10207211 */ /* 0x000fc800078210ff */
[----:B------:R-:W-:-:S03]  /*06a0*/  LEA.HI.X R33, R16, R29, R17, 0x2, P1 ;  /* 0x0000001d10217211 */ /* 0x000fc600008f1411 */
[----:B------:R-:W-:Y:S02]  /*06b0*/  IMAD.WIDE.U32 R30, R31, 0x10, R32 ;  /* 0x000000101f1e7825 */ /* 0x000fe400078e0020 */
[----:B------:R-:W5:Y:S04]  /*06c0*/  LDG.E R16, desc[UR6][R32.64+0x20] ;  /* 0x0000200620107981 */ /* 0x000f68000c1e1900 */
[----:B------:R-:W5:Y:S04]  /*06d0*/  LDG.E R18, desc[UR6][R32.64+0x30] ;  /* 0x0000300620127981 */ /* 0x000f68000c1e1900 */
[----:B------:R-:W5:Y:S04]  /*06e0*/  LDG.E R17, desc[UR6][R30.64+0x20] ;  /* 0x000020061e117981 */ /* 0x000f68000c1e1900 */
[----:B------:R-:W5:Y:S01]  /*06f0*/  LDG.E R19, desc[UR6][R30.64+0x30] ;  /* 0x000030061e137981 */ /* 0x000f62000c1e1900 */
[----:B------:R-:W-:Y:S05]  /*0700*/  WARPSYNC.ALL ;  /* 0x0000000000007948 */ /* 0x000fea0003800000 */
[----:B--2---:R-:W-:Y:S04]  /*0710*/  MOVM.16.MT88 R24, R24 ;  /* 0x000000001818723a */ /* 0x004fe80000000000 */
[----:B---3--:R-:W-:Y:S04]  /*0720*/  MOVM.16.MT88 R26, R26 ;  /* 0x000000001a1a723a */ /* 0x008fe80000000000 */
[----:B----4-:R-:W1:Y:S04]  /*0730*/  MOVM.16.MT88 R25, R25 ;  /* 0x000000001919723a */ /* 0x010e680000000000 */
[----:B-----5:R-:W2:Y:S01]  /*0740*/  MOVM.16.MT88 R27, R27 ;  /* 0x000000001b1b723a */ /* 0x020ea20000000000 */
[C---:B-1----:R-:W-:Y:S08]  /*0750*/  HMMA.16816.F32 R8, R16.reuse, R24, R8 ;  /* 0x000000181008723c */ /* 0x042ff00000001808 */
[----:B--2---:R-:W-:-:S15]  /*0760*/  HMMA.16816.F32 R12, R16, R26, R12 ;  /* 0x0000001a100c723c */ /* 0x004fde000000180c */
[----:B------:R-:W-:-:S05]  /*0770*/  NOP ;  /* 0x0000000000007918 */ /* 0x000fca0000000000 */
.L_x_3:
[----:B------:R-:W-:Y:S05]  /*0780*/  @!P0 BRA `(.L_x_4) ;  /* 0x0000000000888947 */ /* 0x000fea0003800000 */
[----:B------:R-:W1:Y:S01]  /*0790*/  S2R R16, SR_LANEID ;  /* 0x0000000000107919 */ /* 0x000e620000000000 */
[----:B------:R-:W2:Y:S01]  /*07a0*/  LDC R35, c[0x0][0x384] ;  /* 0x0000e100ff237b82 */ /* 0x000ea20000000800 */
[----:B------:R-:W-:-:S07]  /*07b0*/  IMAD.MOV.U32 R17, RZ, RZ, RZ ;  /* 0x000000ffff117224 */ /* 0x000fce00078e00ff */
        /* <DEDUP_REMOVED lines=31> */
.L_x_4:
        /* <DEDUP_REMOVED lines=35> */
.L_x_5:
[----:B------:R-:W-:Y:S01]  /*0be0*/  IADD3 R2, PT, PT, R2, 0x4, RZ ;  /* 0x0000000402027810 */ /* 0x000fe20007ffe0ff */
[----:B0-----:R-:W-:Y:S01]  /*0bf0*/  IMAD.U32 R23, RZ, RZ, UR8 ;  /* 0x00000008ff177e24 */ /* 0x001fe2000f8e00ff */
[----:B------:R-:W-:Y:S01]  /*0c00*/  IADD3 R3, PT, PT, R3, 0x40, RZ ;  /* 0x0000004003037810 */ /* 0x000fe20007ffe0ff */
[----:B------:R-:W-:Y:S01]  /*0c10*/  VIADD R6, R6, 0x40 ;  /* 0x0000004006067836 */ /* 0x000fe20000000000 */
[----:B------:R-:W-:Y:S01]  /*0c20*/  ISETP.NE.AND P1, PT, R2, RZ, PT ;  /* 0x000000ff0200720c */ /* 0x000fe20003f25270 */
[C---:B------:R-:W-:Y:S01]  /*0c30*/  IMAD R20, R23.reuse, 0x40, R20 ;  /* 0x0000004017147824 */ /* 0x040fe200078e0214 */
[C---:B------:R-:W-:Y:S01]  /*0c40*/  LEA R22, R23.reuse, R22, 0x6 ;  /* 0x0000001617167211 */ /* 0x040fe200078e30ff */
[C---:B------:R-:W-:Y:S02]  /*0c50*/  IMAD R21, R23.reuse, 0x40, R21 ;  /* 0x0000004017157824 */ /* 0x040fe400078e0215 */
[----:B------:R-:W-:-:S08]  /*0c60*/  IMAD R4, R23, 0x40, R4 ;  /* 0x0000004017047824 */ /* 0x000fd000078e0204 */
[----:B------:R-:W-:Y:S05]  /*0c70*/  @P1 BRA `(.L_x_6) ;  /* 0xfffffff400981947 */ /* 0x000fea000383ffff */
[----:B------:R-:W-:Y:S05]  /*0c80*/  BSYNC.RECONVERGENT B0 ;  /* 0x0000000000007941 */ /* 0x000fea0003800200 */
.L_x_1:
[----:B------:R-:W-:Y:S01]  /*0c90*/  UISETP.NE.AND UP0, UPT, UR5, URZ, UPT ;  /* 0x000000ff0500728c */ /* 0x000fe2000bf05270 */
[----:B------:R-:W-:Y:S08]  /*0ca0*/  BSSY.RECONVERGENT B0, `(.L_x_0) ;  /* 0x0000032000007945 */ /* 0x000ff00003800200 */
[----:B------:R-:W-:Y:S05]  /*0cb0*/  BRA.U !UP0, `(.L_x_7) ;  /* 0x0000000108c07547 */ /* 0x000fea000b800000 */
[----:B------:R-:W-:Y:S01]  /*0cc0*/  UIADD3 UR4, UPT, UPT, -UR5, URZ, URZ ;  /* 0x000000ff05047290 */ /* 0x000fe2000fffe1ff */
[----:B------:R-:W-:Y:S01]  /*0cd0*/  IMAD.SHL.U32 R2, R5, 0x10, RZ ;  /* 0x0000001005027824 */ /* 0x000fe200078e00ff */
[----:B------:R-:W-:-:S03]  /*0ce0*/  IADD3 R25, PT, PT, R7, R6, RZ ;  /* 0x0000000607197210 */ /* 0x000fc60007ffe0ff */
[----:B------:R-:W-:Y:S02]  /*0cf0*/  IMAD R23, R6, R23, R2 ;  /* 0x0000001706177224 */ /* 0x000fe400078e0202 */
[----:B------:R-:W-:-:S07]  /*0d00*/  IMAD.U32 R30, RZ, RZ, UR4 ;  /* 0x00000004ff1e7e24 */ /* 0x000fce000f8e00ff */
.L_x_9:
[----:B------:R-:W0:Y:S01]  /*0d10*/  LDC R4, c[0x0][0x384] ;  /* 0x0000e100ff047b82 */ /* 0x000e220000000800 */
[----:B------:R-:W-:-:S05]  /*0d20*/  VIADD R30, R30, 0x1 ;  /* 0x000000011e1e7836 */ /* 0x000fca0000000000 */
[----:B------:R-:W-:Y:S01]  /*0d30*/  ISETP.NE.AND P1, PT, R30, RZ, PT ;  /* 0x000000ff1e00720c */ /* 0x000fe20003f25270 */
[----:B------:R-:W-:-:S12]  /*0d40*/  @!P0 BRA `(.L_x_8) ;  /* 0x0000000000908947 */ /* 0x000fd80003800000 */
[----:B------:R-:W1:Y:S01]  /*0d50*/  S2R R6, SR_LANEID ;  /* 0x0000000000067919 */ /* 0x000e620000000000 */
[----:B------:R-:W2:Y:S01]  /*0d60*/  LDC R31, c[0x0][0x384] ;  /* 0x0000e100ff1f7b82 */ /* 0x000ea20000000800 */
[----:B------:R-:W-:-:S07]  /*0d70*/  MOV R7, RZ ;  /* 0x000000ff00077202 */ /* 0x000fce0000000f00 */
        /* <DEDUP_REMOVED lines=15> */
[----:B------:R3:W5:Y:S01]  /*0e70*/  LDG.E R27, desc[UR6][R20.64+0x10] ;  /* 0x00001006141b7981 */ /* 0x000762000c1e1900 */
        /* <DEDUP_REMOVED lines=17> */
.L_x_8:
[----:B0-----:R-:W-:Y:S01]  /*0f90*/  IMAD R23, R4, 0x10, R23 ;  /* 0x0000001004177824 */ /* 0x001fe200078e0217 */
[----:B------:R-:W-:Y:S01]  /*0fa0*/  IADD3 R25, PT, PT, R25, 0x10, RZ ;  /* 0x0000001019197810 */ /* 0x000fe20007ffe0ff */
[----:B------:R-:W-:Y:S06]  /*0fb0*/  @P1 BRA `(.L_x_9) ;  /* 0xfffffffc00541947 */ /* 0x000fec000383ffff */
.L_x_7:
[----:B------:R-:W-:Y:S05]  /*0fc0*/  BSYNC.RECONVERGENT B0 ;  /* 0x0000000000007941 */ /* 0x000fea0003800200 */
.L_x_0:
[----:B------:R-:W0:Y:S01]  /*0fd0*/  LDC.64 R16, c[0x0][0x380] ;  /* 0x0000e000ff107b82 */ /* 0x000e220000000a00 */
[----:B------:R-:W-:Y:S01]  /*0fe0*/  IMAD.SHL.U32 R3, R0, 0x10, RZ ;  /* 0x0000001000037824 */ /* 0x000fe200078e00ff */
[----:B------:R-:W-:-:S04]  /*0ff0*/  SHF.L.U32 R6, R5, 0x4, RZ ;  /* 0x0000000405067819 */ /* 0x000fc800000006ff */
[----:B0-----:R-:W-:-:S04]  /*1000*/  ISETP.GE.AND P0, PT, R3, R16, PT ;  /* 0x000000100300720c */ /* 0x001fc80003f06270 */
[----:B------:R-:W-:-:S13]  /*1010*/  ISETP.GE.OR P0, PT, R6, R17, P0 ;  /* 0x000000110600720c */ /* 0x000fda0000706670 */
[----:B------:R-:W-:Y:S05]  /*1020*/  @P0 EXIT ;  /* 0x000000000000094d */ /* 0x000fea0003800000 */
[----:B------:R-:W0:Y:S01]  /*1030*/  LDC R0, c[0x0][0x3a0] ;  /* 0x0000e800ff007b82 */ /* 0x000e220000000800 */
[----:B------:R-:W-:-:S07]  /*1040*/  IMAD R3, R3, R17, R6 ;  /* 0x0000001103037224 */ /* 0x000fce00078e0206 */
[----:B------:R-:W1:Y:S08]  /*1050*/  LDC R2, c[0x0][0x38c] ;  /* 0x0000e300ff027b82 */ /* 0x000e700000000800 */
[----:B------:R-:W2:Y:S01]  /*1060*/  LDC.64 R4, c[0x0][0x3a8] ;  /* 0x0000ea00ff047b82 */ /* 0x000ea20000000a00 */
[----:B0-----:R-:W-:Y:S02]  /*1070*/  FSETP.NEU.AND P0, PT, R0, RZ, PT ;  /* 0x000000ff0000720b */ /* 0x001fe40003f0d000 */
[----:B-1----:R-:W-:Y:S01]  /*1080*/  FSETP.EQ.AND P1, PT, R2, 1, PT ;  /* 0x3f8000000200780b */ /* 0x002fe20003f22000 */
[----:B--2---:R-:W-:-:S12]  /*1090*/  IMAD.WIDE.U32 R4, R3, 0x4, R4 ;  /* 0x0000000403047825 */ /* 0x004fd800078e0004 */
[----:B------:R-:W-:Y:S05]  /*10a0*/  @!P0 BRA P1, `(.L_x_10) ;  /* 0x00000000008c8947 */ /* 0x000fea0000800000 */
[----:B------:R-:W0:Y:S01]  /*10b0*/  S2R R3, SR_LANEID ;  /* 0x0000000000037919 */ /* 0x000e220000000000 */
[----:B------:R-:W-:Y:S01]  /*10c0*/  SHF.R.U32.HI R17, RZ, 0x1, R17 ;  /* 0x00000001ff117819 */ /* 0x000fe20000011611 */
[----:B------:R-:W-:Y:S01]  /*10d0*/  IMAD.MOV.U32 R7, RZ, RZ, RZ ;  /* 0x000000ffff077224 */ /* 0x000fe200078e00ff */
[----:B0-----:R-:W-:Y:S02]  /*10e0*/  LOP3.LUT R6, R3, 0x3, RZ, 0xc0, !PT ;  /* 0x0000000303067812 */ /* 0x001fe400078ec0ff */
[----:B------:R-:W-:-:S05]  /*10f0*/  SHF.R.U32.HI R3, RZ, 0x2, R3 ;  /* 0x00000002ff037819 */ /* 0x000fca0000011603 */
[----:B------:R-:W-:-:S03]  /*1100*/  IMAD.WIDE.U32 R6, R3, R17, R6 ;  /* 0x0000001103067225 */ /* 0x000fc600078e0006 */
[----:B------:R-:W-:-:S04]  /*1110*/  LEA R4, P0, R6, R4, 0x3 ;  /* 0x0000000406047211 */ /* 0x000fc800078018ff */
[----:B------:R-:W-:-:S03]  /*1120*/  LEA.HI.X R5, R6, R5, R7, 0x3, P0 ;  /* 0x0000000506057211 */ /* 0x000fc600000f1c07 */
[----:B------:R-:W-:Y:S02]  /*1130*/  IMAD.WIDE.U32 R6, R17, 0x40, R4 ;  /* 0x0000004011067825 */ /* 0x000fe400078e0004 */
[----:B------:R-:W2:Y:S04]  /*1140*/  LDG.E.64 R20, desc[UR6][R4.64] ;  /* 0x0000000604147981 */ /* 0x000ea8000c1e1b00 */
[----:B------:R-:W3:Y:S04]  /*1150*/  LDG.E.64 R22, desc[UR6][R6.64] ;  /* 0x0000000606167981 */ /* 0x000ee8000c1e1b00 */
[----:B------:R-:W4:Y:S04]  /*1160*/  LDG.E.64 R18, desc[UR6][R4.64+0x20] ;  /* 0x0000200604127981 */ /* 0x000f28000c1e1b00 */
[----:B------:R-:W5:Y:S01]  /*1170*/  LDG.E.64 R16, desc[UR6][R6.64+0x20] ;  /* 0x0000200606107981 */ /* 0x000f62000c1e1b00 */
[----:B------:R-:W-:Y:S05]  /*1180*/  WARPSYNC.ALL ;  /* 0x0000000000007948 */ /* 0x000fea0003800000 */
[-C--:B--2---:R-:W-:Y:S01]  /*1190*/  FMUL R3, R20, R0.reuse ;  /* 0x0000000014037220 */ /* 0x084fe20000400000 */
[----:B------:R-:W-:-:S03]  /*11a0*/  FMUL R20, R21, R0 ;  /* 0x0000000015147220 */ /* 0x000fc60000400000 */
[----:B------:R-:W-:Y:S01]  /*11b0*/  FFMA R8, R8, R2, R3 ;  /* 0x0000000208087223 */ /* 0x000fe20000000003 */
[-C--:B---3--:R-:W-:Y:S01]  /*11c0*/  FMUL R21, R22, R0.reuse ;  /* 0x0000000016157220 */ /* 0x088fe20000400000 */
[----:B------:R-:W-:Y:S01]  /*11d0*/  FMUL R22, R23, R0 ;  /* 0x0000000017167220 */ /* 0x000fe20000400000 */
[----:B------:R-:W-:Y:S01]  /*11e0*/  FFMA R9, R9, R2, R20 ;  /* 0x0000000209097223 */ /* 0x000fe20000000014 */
[-C--:B----4-:R-:W-:Y:S01]  /*11f0*/  FMUL R3, R18, R0.reuse ;  /* 0x0000000012037220 */ /* 0x090fe20000400000 */
[----:B------:R-:W-:Y:S01]  /*1200*/  FMUL R18, R19, R0 ;  /* 0x0000000013127220 */ /* 0x000fe20000400000 */
[-C--:B------:R-:W-:Y:S01]  /*1210*/  FFMA R10, R10, R2.reuse, R21 ;  /* 0x000000020a0a7223 */ /* 0x080fe20000000015 */
[----:B------:R-:W-:Y:S01]  /*1220*/  FFMA R11, R11, R2, R22 ;  /* 0x000000020b0b7223 */ /* 0x000fe20000000016 */
[-C--:B-----5:R-:W-:Y:S01]  /*1230*/  FMUL R19, R16, R0.reuse ;  /* 0x0000000010137220 */ /* 0x0a0fe20000400000 */
[----:B------:R-:W-:Y:S01]  /*1240*/  FMUL R0, R17, R0 ;  /* 0x0000000011007220 */ /* 0x000fe20000400000 */
[-C--:B------:R-:W-:Y:S01]  /*1250*/  FFMA R12, R12, R2.reuse, R3 ;  /* 0x000000020c0c7223 */ /* 0x080fe20000000003 */
[-C--:B------:R-:W-:Y:S01]  /*1260*/  FFMA R13, R13, R2.reuse, R18 ;  /* 0x000000020d0d7223 */ /* 0x080fe20000000012 */
[-C--:B------:R-:W-:Y:S01]  /*1270*/  FFMA R14, R14, R2.reuse, R19 ;  /* 0x000000020e0e7223 */ /* 0x080fe20000000013 */
[----:B------:R-:W-:Y:S01]  /*1280*/  FFMA R15, R15, R2, R0 ;  /* 0x000000020f0f7223 */ /* 0x000fe20000000000 */
[----:B------:R-:W-:Y:S04]  /*1290*/  STG.E.64 desc[UR6][R4.64], R8 ;  /* 0x0000000804007986 */ /* 0x000fe8000c101b06 */
[----:B------:R-:W-:Y:S04]  /*12a0*/  STG.E.64 desc[UR6][R6.64], R10 ;  /* 0x0000000a06007986 */ /* 0x000fe8000c101b06 */
[----:B------:R-:W-:Y:S04]  /*12b0*/  STG.E.64 desc[UR6][R4.64+0x20], R12 ;  /* 0x0000200c04007986 */ /* 0x000fe8000c101b06 */
[----:B------:R-:W-:Y:S01]  /*12c0*/  STG.E.64 desc[UR6][R6.64+0x20], R14 ;  /* 0x0000200e06007986 */ /* 0x000fe2000c101b06 */
[----:B------:R-:W-:Y:S05]  /*12d0*/  EXIT ;  /* 0x000000000000794d */ /* 0x000fea0003800000 */
.L_x_10:
[----:B------:R-:W0:Y:S01]  /*12e0*/  S2R R0, SR_LANEID ;  /* 0x0000000000007919 */ /* 0x000e220000000000 */
[----:B------:R-:W-:Y:S01]  /*12f0*/  SHF.R.U32.HI R17, RZ, 0x1, R17 ;  /* 0x00000001ff117819 */ /* 0x000fe20000011611 */
[----:B------:R-:W-:Y:S05]  /*1300*/  WARPSYNC.ALL ;  /* 0x0000000000007948 */ /* 0x000fea0003800000 */
[----:B------:R-:W-:Y:S02]  /*1310*/  MOV R3, RZ ;  /* 0x000000ff00037202 */ /* 0x000fe40000000f00 */
[----:B0-----:R-:W-:Y:S02]  /*1320*/  LOP3.LUT R2, R0, 0x3, RZ, 0xc0, !PT ;  /* 0x0000000300027812 */ /* 0x001fe400078ec0ff */
[----:B------:R-:W-:-:S05]  /*1330*/  SHF.R.U32.HI R7, RZ, 0x2, R0 ;  /* 0x00000002ff077819 */ /* 0x000fca0000011600 */
[----:B------:R-:W-:-:S03]  /*1340*/  IMAD.WIDE.U32 R2, R7, R17, R2 ;  /* 0x0000001107027225 */ /* 0x000fc600078e0002 */
[----:B------:R-:W-:-:S04]  /*1350*/  LEA R4, P0, R2, R4, 0x3 ;  /* 0x0000000402047211 */ /* 0x000fc800078018ff */
[----:B------:R-:W-:-:S03]  /*1360*/  LEA.HI.X R5, R2, R5, R3, 0x3, P0 ;  /* 0x0000000502057211 */ /* 0x000fc600000f1c03 */
[----:B------:R-:W-:Y:S02]  /*1370*/  IMAD.WIDE.U32 R2, R17, 0x40, R4 ;  /* 0x0000004011027825 */ /* 0x000fe400078e0004 */
[----:B------:R-:W-:Y:S04]  /*1380*/  STG.E.64 desc[UR6][R4.64], R8 ;  /* 0x0000000804007986 */ /* 0x000fe8000c101b06 */
[----:B------:R-:W-:Y:S04]  /*1390*/  STG.E.64 desc[UR6][R2.64], R10 ;  /* 0x0000000a02007986 */ /* 0x000fe8000c101b06 */
[----:B------:R-:W-:Y:S04]  /*13a0*/  STG.E.64 desc[UR6][R4.64+0x20], R12 ;  /* 0x0000200c04007986 */ /* 0x000fe8000c101b06 */
[----:B------:R-:W-:Y:S01]  /*13b0*/  STG.E.64 desc[UR6][R2.64+0x20], R14 ;  /* 0x0000200e02007986 */ /* 0x000fe2000c101b06 */
[----:B------:R-:W-:Y:S05]  /*13c0*/  EXIT ;  /* 0x000000000000794d */ /* 0x000fea0003800000 */
.L_x_11:
[----:B------:R-:W-:-:S00]  /*13d0*/  BRA `(.L_x_11) ;  /* 0xfffffffc00fc7947 */ /* 0x000fc0000383ffff */
[----:B------:R-:W-:-:S00]  /*13e0*/  NOP ;  /* 0x0000000000007918 */ /* 0x000fc00000000000 */
        /* <DEDUP_REMOVED lines=9> */
.L_x_12:


//--------------------- .nv.shared.reserved.0     --------------------------
	.section	.nv.shared.reserved.0,"aw",@nobits
	.weak		__nv_reservedSMEM_offset_0_alias
	.size		__nv_reservedSMEM_offset_0_alias, 0, 64
	.other		__nv_reservedSMEM_offset_0_alias,@"STO_CUDA_RESERVED_SHARED STV_DEFAULT"
__nv_reservedSMEM_offset_0_alias:
	.zero		0
	.zero		64


//--------------------- .nv.constant0._Z11wmma_kernelILi16ELi16ELi16EEviiifPK6__halfS2_fPf --------------------------
	.section	.nv.constant0._Z11wmma_kernelILi16ELi16ELi16EEviiifPK6__halfS2_fPf,"a",@progbits
	.sectionflags	@""
	.align	4
.nv.constant0._Z11wmma_kernelILi16ELi16ELi16EEviiifPK6__halfS2_fPf:
	.zero		944


//--------------------- SYMBOLS --------------------------

	.type		.nv.reservedSmem.offset0,@object
	.size		.nv.reservedSmem.offset0,0x4
